	.headerflags	@"EF_CUDA_TEXMODE_UNIFIED EF_CUDA_64BIT_ADDRESS EF_CUDA_ACCELERATORS EF_CUDA_SM90 EF_CUDA_VIRTUAL_SM(EF_CUDA_SM90)"
	.elftype	@"ET_EXEC"


//--------------------- .nv.info                  --------------------------
	.section	.nv.info,"",@"SHT_CUDA_INFO"
	.align	4


	//----- nvinfo : EIATTR_REGCOUNT
	.align		4
        /*0000*/ 	.byte	0x04, 0x2f
        /*0002*/ 	.short	(.L_3 - .L_2)
	.align		4
.L_2:
        /*0004*/ 	.word	index@(triton_poi_fused__native_batch_norm_legit_no_training_silu_24)
        /*0008*/ 	.word	0x00000017


	//----- nvinfo : EIATTR_MIN_STACK_SIZE
	.align		4
.L_3:
        /*000c*/ 	.byte	0x04, 0x12
        /*000e*/ 	.short	(.L_5 - .L_4)
	.align		4
.L_4:
        /*0010*/ 	.word	index@(triton_poi_fused__native_batch_norm_legit_no_training_silu_24)
        /*0014*/ 	.word	0x00000000


	//----- nvinfo : EIATTR_FRAME_SIZE
	.align		4
.L_5:
        /*0018*/ 	.byte	0x04, 0x11
        /*001a*/ 	.short	(.L_7 - .L_6)
	.align		4
.L_6:
        /*001c*/ 	.word	index@(triton_poi_fused__native_batch_norm_legit_no_training_silu_24)
        /*0020*/ 	.word	0x00000000


	//----- nvinfo : EIATTR_MIN_STACK_SIZE
	.align		4
.L_7:
        /*0024*/ 	.byte	0x04, 0x12
        /*0026*/ 	.short	(.L_9 - .L_8)
	.align		4
.L_8:
        /*0028*/ 	.word	index@(triton_poi_fused__native_batch_norm_legit_no_training_silu_24)
        /*002c*/ 	.word	0x00000000
.L_9:


//--------------------- .nv.info.triton_poi_fused__native_batch_norm_legit_no_training_silu_24 --------------------------
	.section	.nv.info.triton_poi_fused__native_batch_norm_legit_no_training_silu_24,"",@"SHT_CUDA_INFO"
	.sectionflags	@""
	.align	4


	//----- nvinfo : EIATTR_CUDA_API_VERSION
	.align		4
        /*0000*/ 	.byte	0x04, 0x37
        /*0002*/ 	.short	(.L_11 - .L_10)
.L_10:
        /*0004*/ 	.word	0x0000007c


	//----- nvinfo : EIATTR_KPARAM_INFO
	.align		4
.L_11:
        /*0008*/ 	.byte	0x04, 0x17
        /*000a*/ 	.short	(.L_13 - .L_12)
.L_12:
        /*000c*/ 	.word	0x00000000
        /*0010*/ 	.short	0x0006
        /*0012*/ 	.short	0x0030
        /*0014*/ 	.byte	0x00, 0xf0, 0x11, 0x00


	//----- nvinfo : EIATTR_KPARAM_INFO
	.align		4
.L_13:
        /*0018*/ 	.byte	0x04, 0x17
        /*001a*/ 	.short	(.L_15 - .L_14)
.L_14:
        /*001c*/ 	.word	0x00000000
        /*0020*/ 	.short	0x0005
        /*0022*/ 	.short	0x0028
        /*0024*/ 	.byte	0x00, 0xf4, 0x21, 0x00


	//----- nvinfo : EIATTR_KPARAM_INFO
	.align		4
.L_15:
        /*0028*/ 	.byte	0x04, 0x17
        /*002a*/ 	.short	(.L_17 - .L_16)
.L_16:
        /*002c*/ 	.word	0x00000000
        /*0030*/ 	.short	0x0004
        /*0032*/ 	.short	0x0020
        /*0034*/ 	.byte	0x00, 0xf4, 0x21, 0x00


	//----- nvinfo : EIATTR_KPARAM_INFO
	.align		4
.L_17:
        /*0038*/ 	.byte	0x04, 0x17
        /*003a*/ 	.short	(.L_19 - .L_18)
.L_18:
        /*003c*/ 	.word	0x00000000
        /*0040*/ 	.short	0x0003
        /*0042*/ 	.short	0x0018
        /*0044*/ 	.byte	0x00, 0xf4, 0x21, 0x00


	//----- nvinfo : EIATTR_KPARAM_INFO
	.align		4
.L_19:
        /*0048*/ 	.byte	0x04, 0x17
        /*004a*/ 	.short	(.L_21 - .L_20)
.L_20:
        /*004c*/ 	.word	0x00000000
        /*0050*/ 	.short	0x0002
        /*0052*/ 	.short	0x0010
        /*0054*/ 	.byte	0x00, 0xf4, 0x21, 0x00


	//----- nvinfo : EIATTR_KPARAM_INFO
	.align		4
.L_21:
        /*0058*/ 	.byte	0x04, 0x17
        /*005a*/ 	.short	(.L_23 - .L_22)
.L_22:
        /*005c*/ 	.word	0x00000000
        /*0060*/ 	.short	0x0001
        /*0062*/ 	.short	0x0008
        /*0064*/ 	.byte	0x00, 0xf4, 0x21, 0x00


	//----- nvinfo : EIATTR_KPARAM_INFO
	.align		4
.L_23:
        /*0068*/ 	.byte	0x04, 0x17
        /*006a*/ 	.short	(.L_25 - .L_24)
.L_24:
        /*006c*/ 	.word	0x00000000
        /*0070*/ 	.short	0x0000
        /*0072*/ 	.short	0x0000
        /*0074*/ 	.byte	0x00, 0xf4, 0x21, 0x00


	//----- nvinfo : EIATTR_SPARSE_MMA_MASK
	.align		4
.L_25:
        /*0078*/ 	.byte	0x03, 0x50
        /*007a*/ 	.short	0x0000


	//----- nvinfo : EIATTR_MAXREG_COUNT
	.align		4
        /*007c*/ 	.byte	0x03, 0x1b
        /*007e*/ 	.short	0x00ff


	//----- nvinfo : EIATTR_EXIT_INSTR_OFFSETS
	.align		4
        /*0080*/ 	.byte	0x04, 0x1c
        /*0082*/ 	.short	(.L_27 - .L_26)


	//   ....[0]....
.L_26:
        /*0084*/ 	.word	0x00000570


	//   ....[1]....
        /*0088*/ 	.word	0x00000590


	//----- nvinfo : EIATTR_REQNTID
	.align		4
.L_27:
        /*008c*/ 	.byte	0x04, 0x10
        /*008e*/ 	.short	(.L_29 - .L_28)
.L_28:
        /*0090*/ 	.word	0x00000080
        /*0094*/ 	.word	0x00000001
        /*0098*/ 	.word	0x00000001


	//----- nvinfo : EIATTR_CBANK_PARAM_SIZE
	.align		4
.L_29:
        /*009c*/ 	.byte	0x03, 0x19
        /*009e*/ 	.short	0x0034


	//----- nvinfo : EIATTR_PARAM_CBANK
	.align		4
        /*00a0*/ 	.byte	0x04, 0x0a
        /*00a2*/ 	.short	(.L_31 - .L_30)
	.align		4
.L_30:
        /*00a4*/ 	.word	index@(.nv.constant0.triton_poi_fused__native_batch_norm_legit_no_training_silu_24)
        /*00a8*/ 	.short	0x0210
        /*00aa*/ 	.short	0x0034


	//----- nvinfo : EIATTR_SW_WAR
	.align		4
.L_31:
        /*00ac*/ 	.byte	0x04, 0x36
        /*00ae*/ 	.short	(.L_33 - .L_32)
.L_32:
        /*00b0*/ 	.word	0x00000008
.L_33:


//--------------------- .nv.callgraph             --------------------------
	.section	.nv.callgraph,"",@"SHT_CUDA_CALLGRAPH"
	.align	4
	.sectionentsize	8
	.align		4
        /*0000*/ 	.word	0x00000000
	.align		4
        /*0004*/ 	.word	0xffffffff
	.align		4
        /*0008*/ 	.word	0x00000000
	.align		4
        /*000c*/ 	.word	0xfffffffe
	.align		4
        /*0010*/ 	.word	0x00000000
	.align		4
        /*0014*/ 	.word	0xfffffffd
	.align		4
        /*0018*/ 	.word	0x00000000
	.align		4
        /*001c*/ 	.word	0xfffffffc


//--------------------- .nv.constant4             --------------------------
	.section	.nv.constant4,"a",@progbits
	.align	8
	.align		8
.nv.constant4:
        /*0000*/ 	.dword	_$_str
	.align		8
        /*0008*/ 	.dword	_$_str_$_2


//--------------------- .text.triton_poi_fused__native_batch_norm_legit_no_training_silu_24 --------------------------
	.section	.text.triton_poi_fused__native_batch_norm_legit_no_training_silu_24,"ax",@progbits
	.align	128
        .global         triton_poi_fused__native_batch_norm_legit_no_training_silu_24
        .type           triton_poi_fused__native_batch_norm_legit_no_training_silu_24,@function
        .size           triton_poi_fused__native_batch_norm_legit_no_training_silu_24,(.L_x_1 - triton_poi_fused__native_batch_norm_legit_no_training_silu_24)
        .other          triton_poi_fused__native_batch_norm_legit_no_training_silu_24,@"STO_CUDA_ENTRY STV_DEFAULT"
triton_poi_fused__native_batch_norm_legit_no_training_silu_24:
.text.triton_poi_fused__native_batch_norm_legit_no_training_silu_24:
[----:B------:R-:W0:Y:S01]  /*0000*/  LDC R1, c[0x0][0x28] ;  /* 0x00000a00ff017b82 */ /* 0x000e220000000800 */
[----:B------:R-:W1:Y:S07]  /*0010*/  S2R R0, SR_TID.X ;  /* 0x0000000000007919 */ /* 0x000e6e0000002100 */
[----:B------:R-:W2:Y:S01]  /*0020*/  LDC.64 R8, c[0x0][0x228] ;  /* 0x00008a00ff087b82 */ /* 0x000ea20000000a00 */
[----:B------:R-:W-:Y:S01]  /*0030*/  ULDC.64 UR4, c[0x0][0x208] ;  /* 0x0000820000047ab9 */ /* 0x000fe20000000a00 */
[----:B------:R-:W3:Y:S06]  /*0040*/  S2R R3, SR_CTAID.X ;  /* 0x0000000000037919 */ /* 0x000eec0000002500 */
[----:B------:R-:W4:Y:S08]  /*0050*/  LDC.64 R14, c[0x0][0x220] ;  /* 0x00008800ff0e7b82 */ /* 0x000f300000000a00 */
[----:B------:R-:W5:Y:S08]  /*0060*/  LDC.64 R12, c[0x0][0x218] ;  /* 0x00008600ff0c7b82 */ /* 0x000f700000000a00 */
[----:B------:R-:W5:Y:S01]  /*0070*/  LDC.64 R16, c[0x0][0x230] ;  /* 0x00008c00ff107b82 */ /* 0x000f620000000a00 */
[----:B-1----:R-:W-:-:S07]  /*0080*/  SHF.L.U32 R0, R0, 0x1, RZ ;  /* 0x0000000100007819 */ /* 0x002fce00000006ff */
[----:B------:R-:W1:Y:S01]  /*0090*/  LDC.64 R18, c[0x0][0x238] ;  /* 0x00008e00ff127b82 */ /* 0x000e620000000a00 */
[----:B------:R-:W-:-:S04]  /*00a0*/  LOP3.LUT R0, R0, 0xfe, RZ, 0xc0, !PT ;  /* 0x000000fe00007812 */ /* 0x000fc800078ec0ff */
[----:B---3--:R-:W-:-:S04]  /*00b0*/  LEA R0, R3, R0, 0x8 ;  /* 0x0000000003007211 */ /* 0x008fc800078e40ff */
[C---:B------:R-:W-:Y:S01]  /*00c0*/  ISETP.GE.AND P0, PT, R0.reuse, 0xc00, PT ;  /* 0x00000c000000780c */ /* 0x040fe20003f06270 */
[----:B------:R-:W-:-:S05]  /*00d0*/  IMAD.HI R2, R0, 0x2aaaaaab, RZ ;  /* 0x2aaaaaab00027827 */ /* 0x000fca00078e02ff */
[----:B------:R-:W-:-:S04]  /*00e0*/  SHF.R.U32.HI R3, RZ, 0x1f, R2 ;  /* 0x0000001fff037819 */ /* 0x000fc80000011602 */
[----:B------:R-:W-:-:S05]  /*00f0*/  LEA.HI R3, R2, R3, RZ, 0x19 ;  /* 0x0000000302037211 */ /* 0x000fca00078fc8ff */
[----:B------:R-:W-:Y:S01]  /*0100*/  IMAD R11, R3, -0x300, R0 ;  /* 0xfffffd00030b7824 */ /* 0x000fe200078e0200 */
[----:B------:R-:W-:-:S03]  /*0110*/  CS2R R2, SRZ ;  /* 0x0000000000027805 */ /* 0x000fc6000001ff00 */
[----:B--2---:R-:W-:-:S05]  /*0120*/  IMAD.WIDE R8, R11, 0x4, R8 ;  /* 0x000000040b087825 */ /* 0x004fca00078e0208 */
[----:B------:R2:W3:Y:S01]  /*0130*/  @!P0 LDG.E.EL.64 R2, desc[UR4][R8.64] ;  /* 0x0000000408028981 */ /* 0x0004e2000c2e1b00 */
[----:B------:R-:W-:Y:S02]  /*0140*/  CS2R R4, SRZ ;  /* 0x0000000000047805 */ /* 0x000fe4000001ff00 */
[----:B------:R-:W-:Y:S01]  /*0150*/  CS2R R6, SRZ ;  /* 0x0000000000067805 */ /* 0x000fe2000001ff00 */
[----:B----4-:R-:W-:-:S04]  /*0160*/  IMAD.WIDE R14, R11, 0x4, R14 ;  /* 0x000000040b0e7825 */ /* 0x010fc800078e020e */
[----:B-----5:R-:W-:Y:S01]  /*0170*/  IMAD.WIDE R12, R0, 0x4, R12 ;  /* 0x00000004000c7825 */ /* 0x020fe200078e020c */
[----:B------:R4:W5:Y:S01]  /*0180*/  @!P0 LDG.E.EL.64 R4, desc[UR4][R14.64] ;  /* 0x000000040e048981 */ /* 0x000962000c2e1b00 */
[----:B--2---:R-:W-:Y:S02]  /*0190*/  CS2R R8, SRZ ;  /* 0x0000000000087805 */ /* 0x004fe4000001ff00 */
[C---:B0-----:R-:W-:Y:S01]  /*01a0*/  IMAD.WIDE R16, R11.reuse, 0x4, R16 ;  /* 0x000000040b107825 */ /* 0x041fe200078e0210 */
[----:B------:R0:W5:Y:S03]  /*01b0*/  @!P0 LDG.E.64 R6, desc[UR4][R12.64] ;  /* 0x000000040c068981 */ /* 0x000166000c1e1b00 */
[----:B-1----:R-:W-:Y:S01]  /*01c0*/  IMAD.WIDE R18, R11, 0x4, R18 ;  /* 0x000000040b127825 */ /* 0x002fe200078e0212 */
[----:B------:R-:W-:-:S04]  /*01d0*/  CS2R R10, SRZ ;  /* 0x00000000000a7805 */ /* 0x000fc8000001ff00 */
[----:B------:R-:W2:Y:S04]  /*01e0*/  @!P0 LDG.E.EL.64 R8, desc[UR4][R18.64] ;  /* 0x0000000412088981 */ /* 0x000ea8000c2e1b00 */
[----:B------:R-:W2:Y:S01]  /*01f0*/  @!P0 LDG.E.EL.64 R10, desc[UR4][R16.64] ;  /* 0x00000004100a8981 */ /* 0x000ea2000c2e1b00 */
[----:B---3--:R-:W-:Y:S01]  /*0200*/  FADD R2, R2, 0.0010000000474974513054 ;  /* 0x3a83126f02027421 */ /* 0x008fe20000000000 */
[----:B------:R-:W-:-:S03]  /*0210*/  FADD R3, R3, 0.0010000000474974513054 ;  /* 0x3a83126f03037421 */ /* 0x000fc60000000000 */
[----:B------:R-:W1:Y:S08]  /*0220*/  MUFU.SQRT R20, R2 ;  /* 0x0000000200147308 */ /* 0x000e700000002000 */
[----:B----4-:R-:W3:Y:S01]  /*0230*/  MUFU.SQRT R14, R3 ;  /* 0x00000003000e7308 */ /* 0x010ee20000002000 */
[C---:B-1----:R-:W-:Y:S02]  /*0240*/  FSETP.GT.AND P1, PT, R20.reuse, 8.50705917302346158658e+37, PT ;  /* 0x7e8000001400780b */ /* 0x042fe40003f24000 */
[----:B------:R-:W-:-:S02]  /*0250*/  FSETP.GEU.AND P3, PT, R20, 1.175494350822287508e-38, PT ;  /* 0x008000001400780b */ /* 0x000fc40003f6e000 */
[C---:B---3--:R-:W-:Y:S02]  /*0260*/  FSETP.GT.AND P2, PT, R14.reuse, 8.50705917302346158658e+37, PT ;  /* 0x7e8000000e00780b */ /* 0x048fe40003f44000 */
[----:B------:R-:W-:-:S07]  /*0270*/  FSETP.GEU.AND P4, PT, R14, 1.175494350822287508e-38, PT ;  /* 0x008000000e00780b */ /* 0x000fce0003f8e000 */
[----:B------:R-:W-:Y:S01]  /*0280*/  @P1 FMUL R20, R20, 0.25 ;  /* 0x3e80000014141820 */ /* 0x000fe20000400000 */
[----:B------:R-:W-:-:S03]  /*0290*/  HFMA2.MMA R2, -RZ, RZ, 1.625, 0 ;  /* 0x3e800000ff027435 */ /* 0x000fc600000001ff */
[----:B------:R-:W-:Y:S01]  /*02a0*/  @!P3 FMUL R20, R20, 16777216 ;  /* 0x4b8000001414b820 */ /* 0x000fe20000400000 */
[----:B------:R-:W-:-:S05]  /*02b0*/  @P2 FMUL R14, R14, 0.25 ;  /* 0x3e8000000e0e2820 */ /* 0x000fca0000400000 */
[----:B------:R-:W1:Y:S01]  /*02c0*/  MUFU.RCP R20, R20 ;  /* 0x0000001400147308 */ /* 0x000e620000001000 */
[----:B------:R-:W-:Y:S01]  /*02d0*/  @!P4 FMUL R14, R14, 16777216 ;  /* 0x4b8000000e0ec820 */ /* 0x000fe20000400000 */
[----:B------:R-:W-:-:S06]  /*02e0*/  FSEL R3, R2, 1, P1 ;  /* 0x3f80000002037808 */ /* 0x000fcc0000800000 */
[----:B------:R-:W3:Y:S01]  /*02f0*/  MUFU.RCP R14, R14 ;  /* 0x0000000e000e7308 */ /* 0x000ee20000001000 */
[----:B------:R-:W-:Y:S01]  /*0300*/  @!P3 FMUL R3, R3, 16777216 ;  /* 0x4b8000000303b820 */ /* 0x000fe20000400000 */
[----:B0-----:R-:W-:Y:S01]  /*0310*/  FSEL R13, R2, 1, P2 ;  /* 0x3f800000020d7808 */ /* 0x001fe20001000000 */
[----:B-----5:R-:W-:Y:S02]  /*0320*/  FADD R4, -R4, R6 ;  /* 0x0000000604047221 */ /* 0x020fe40000000100 */
[----:B-1----:R-:W-:Y:S02]  /*0330*/  FMUL R3, R20, R3 ;  /* 0x0000000314037220 */ /* 0x002fe40000400000 */
[----:B------:R-:W-:Y:S01]  /*0340*/  @!P4 FMUL R13, R13, 16777216 ;  /* 0x4b8000000d0dc820 */ /* 0x000fe20000400000 */
[----:B------:R-:W-:Y:S01]  /*0350*/  FADD R5, -R5, R7 ;  /* 0x0000000705057221 */ /* 0x000fe20000000100 */
[----:B------:R-:W-:Y:S02]  /*0360*/  FMUL R3, R4, R3 ;  /* 0x0000000304037220 */ /* 0x000fe40000400000 */
[----:B---3--:R-:W-:-:S02]  /*0370*/  FMUL R4, R14, R13 ;  /* 0x0000000d0e047220 */ /* 0x008fc40000400000 */
[----:B--2---:R-:W-:Y:S02]  /*0380*/  FFMA R8, R3, R10, R8 ;  /* 0x0000000a03087223 */ /* 0x004fe40000000008 */
[----:B------:R-:W-:Y:S02]  /*0390*/  FMUL R4, R5, R4 ;  /* 0x0000000405047220 */ /* 0x000fe40000400000 */
[----:B------:R-:W-:Y:S02]  /*03a0*/  FADD R3, RZ, -R8 ;  /* 0x80000008ff037221 */ /* 0x000fe40000000000 */
[----:B------:R-:W-:Y:S02]  /*03b0*/  FFMA R9, R4, R11, R9 ;  /* 0x0000000b04097223 */ /* 0x000fe40000000009 */
[----:B------:R-:W-:Y:S02]  /*03c0*/  FMUL R4, R3, 1.4426950216293334961 ;  /* 0x3fb8aa3b03047820 */ /* 0x000fe40000400000 */
[----:B------:R-:W-:-:S04]  /*03d0*/  FADD R3, RZ, -R9 ;  /* 0x80000009ff037221 */ /* 0x000fc80000000000 */
[----:B------:R-:W-:Y:S01]  /*03e0*/  FMUL R6, R3, 1.4426950216293334961 ;  /* 0x3fb8aa3b03067820 */ /* 0x000fe20000400000 */
[----:B------:R-:W-:-:S04]  /*03f0*/  FSETP.GEU.AND P1, PT, R4, -126, PT ;  /* 0xc2fc00000400780b */ /* 0x000fc80003f2e000 */
[----:B------:R-:W-:-:S09]  /*0400*/  FSETP.GEU.AND P2, PT, R6, -126, PT ;  /* 0xc2fc00000600780b */ /* 0x000fd20003f4e000 */
[----:B------:R-:W-:-:S04]  /*0410*/  @!P1 FMUL R4, R4, 0.5 ;  /* 0x3f00000004049820 */ /* 0x000fc80000400000 */
[----:B------:R-:W-:Y:S01]  /*0420*/  @!P2 FMUL R6, R6, 0.5 ;  /* 0x3f0000000606a820 */ /* 0x000fe20000400000 */
[----:B------:R-:W0:Y:S08]  /*0430*/  MUFU.EX2 R3, R4 ;  /* 0x0000000400037308 */ /* 0x000e300000000800 */
[----:B------:R-:W1:Y:S01]  /*0440*/  MUFU.EX2 R5, R6 ;  /* 0x0000000600057308 */ /* 0x000e620000000800 */
[----:B0-----:R-:W-:-:S04]  /*0450*/  @!P1 FMUL R3, R3, R3 ;  /* 0x0000000303039220 */ /* 0x001fc80000400000 */
[----:B------:R-:W-:Y:S01]  /*0460*/  FADD R7, R3, 1 ;  /* 0x3f80000003077421 */ /* 0x000fe20000000000 */
[----:B-1----:R-:W-:-:S04]  /*0470*/  @!P2 FMUL R5, R5, R5 ;  /* 0x000000050505a220 */ /* 0x002fc80000400000 */
[----:B------:R-:W-:Y:S01]  /*0480*/  FADD R10, R5, 1 ;  /* 0x3f800000050a7421 */ /* 0x000fe20000000000 */
[----:B------:R-:W-:Y:S01]  /*0490*/  FSETP.GT.AND P1, PT, R7, 8.50705917302346158658e+37, PT ;  /* 0x7e8000000700780b */ /* 0x000fe20003f24000 */
[----:B------:R-:W0:Y:S03]  /*04a0*/  LDC.64 R4, c[0x0][0x210] ;  /* 0x00008400ff047b82 */ /* 0x000e260000000a00 */
[----:B------:R-:W-:-:S09]  /*04b0*/  FSETP.GT.AND P2, PT, R10, 8.50705917302346158658e+37, PT ;  /* 0x7e8000000a00780b */ /* 0x000fd20003f44000 */
[----:B------:R-:W-:-:S04]  /*04c0*/  @P1 FMUL R7, R7, 0.25 ;  /* 0x3e80000007071820 */ /* 0x000fc80000400000 */
[----:B------:R-:W-:Y:S02]  /*04d0*/  @P2 FMUL R10, R10, 0.25 ;  /* 0x3e8000000a0a2820 */ /* 0x000fe40000400000 */
[----:B------:R-:W1:Y:S08]  /*04e0*/  MUFU.RCP R7, R7 ;  /* 0x0000000700077308 */ /* 0x000e700000001000 */
[----:B------:R-:W2:Y:S01]  /*04f0*/  MUFU.RCP R10, R10 ;  /* 0x0000000a000a7308 */ /* 0x000ea20000001000 */
[----:B------:R-:W-:-:S02]  /*0500*/  FSEL R6, R2, 1, P1 ;  /* 0x3f80000002067808 */ /* 0x000fc40000800000 */
[----:B------:R-:W-:-:S03]  /*0510*/  FSEL R3, R2, 1, P2 ;  /* 0x3f80000002037808 */ /* 0x000fc60001000000 */
[----:B-1----:R-:W-:-:S04]  /*0520*/  FMUL R11, R7, R6 ;  /* 0x00000006070b7220 */ /* 0x002fc80000400000 */
[----:B------:R-:W-:Y:S01]  /*0530*/  FMUL R8, R8, R11 ;  /* 0x0000000b08087220 */ /* 0x000fe20000400000 */
[----:B--2---:R-:W-:Y:S01]  /*0540*/  FMUL R6, R10, R3 ;  /* 0x000000030a067220 */ /* 0x004fe20000400000 */
[----:B0-----:R-:W-:-:S04]  /*0550*/  IMAD.WIDE R2, R0, 0x4, R4 ;  /* 0x0000000400027825 */ /* 0x001fc800078e0204 */
[----:B------:R-:W-:Y:S01]  /*0560*/  FMUL R9, R9, R6 ;  /* 0x0000000609097220 */ /* 0x000fe20000400000 */
[----:B------:R-:W-:Y:S06]  /*0570*/  @P0 EXIT ;  /* 0x000000000000094d */ /* 0x000fec0003800000 */
[----:B------:R-:W-:Y:S01]  /*0580*/  STG.E.64 desc[UR4][R2.64], R8 ;  /* 0x0000000802007986 */ /* 0x000fe2000c101b04 */
[----:B------:R-:W-:Y:S05]  /*0590*/  EXIT ;  /* 0x000000000000794d */ /* 0x000fea0003800000 */
.L_x_0:
[----:B------:R-:W-:-:S00]  /*05a0*/  BRA `(.L_x_0) ;  /* 0xfffffffc00fc7947 */ /* 0x000fc0000383ffff */
[----:B------:R-:W-:-:S00]  /*05b0*/  NOP ;  /* 0x0000000000007918 */ /* 0x000fc00000000000 */
        /* <DEDUP_REMOVED lines=12> */
.L_x_1:


//--------------------- .nv.global.init           --------------------------
	.section	.nv.global.init,"aw",@progbits
.nv.global.init:
	.type		_$_str,@object
	.size		_$_str,(_$_str_$_2 - _$_str)
_$_str:
        /*0000*/ 	.byte	0x5f, 0x5f, 0x43, 0x55, 0x44, 0x41, 0x5f, 0x46, 0x54, 0x5a, 0x00
	.type		_$_str_$_2,@object
	.size		_$_str_$_2,(.L_1 - _$_str_$_2)
_$_str_$_2:
        /*000b*/ 	.byte	0x5f, 0x5f, 0x43, 0x55, 0x44, 0x41, 0x5f, 0x50, 0x52, 0x45, 0x43, 0x5f, 0x53, 0x51, 0x52, 0x54
        /*001b*/ 	.byte	0x00
.L_1:


//--------------------- .nv.constant0.triton_poi_fused__native_batch_norm_legit_no_training_silu_24 --------------------------
	.section	.nv.constant0.triton_poi_fused__native_batch_norm_legit_no_training_silu_24,"a",@progbits
	.sectionflags	@""
	.align	4
.nv.constant0.triton_poi_fused__native_batch_norm_legit_no_training_silu_24:
	.zero		580
